//
// Generated by NVIDIA NVVM Compiler
//
// Compiler Build ID: CL-36424714
// Cuda compilation tools, release 13.0, V13.0.88
// Based on NVVM 20.0.0
//

.version 9.0
.target sm_100
.address_size 64

	// .globl	_Z7FindMaxPKfPfi
.extern .shared .align 16 .b8 cache[];

.visible .entry _Z7FindMaxPKfPfi(
	.param .u64 .ptr .align 1 _Z7FindMaxPKfPfi_param_0,
	.param .u64 .ptr .align 1 _Z7FindMaxPKfPfi_param_1,
	.param .u32 _Z7FindMaxPKfPfi_param_2
)
{
	.reg .pred 	%p<9>;
	.reg .b32 	%r<19>;
	.reg .b32 	%f<12>;
	.reg .b64 	%rd<9>;

	ld.param.u64 	%rd2, [_Z7FindMaxPKfPfi_param_0];
	ld.param.u64 	%rd3, [_Z7FindMaxPKfPfi_param_1];
	ld.param.u32 	%r11, [_Z7FindMaxPKfPfi_param_2];
	mov.u32 	%r18, %ntid.x;
	mov.u32 	%r2, %ctaid.x;
	mov.u32 	%r3, %tid.x;
	mad.lo.s32 	%r17, %r18, %r2, %r3;
	setp.ge.s32 	%p1, %r17, %r11;
	mov.f32 	%f11, 0fC0000000;
	@%p1 bra 	$L__BB0_3;
	mov.u32 	%r12, %nctaid.x;
	mul.lo.s32 	%r5, %r18, %r12;
	cvta.to.global.u64 	%rd1, %rd2;
	mov.f32 	%f11, 0fC0000000;
$L__BB0_2:
	mul.wide.s32 	%rd4, %r17, 4;
	add.s64 	%rd5, %rd1, %rd4;
	ld.global.f32 	%f7, [%rd5];
	setp.gt.f32 	%p2, %f7, %f11;
	selp.f32 	%f11, %f7, %f11, %p2;
	add.s32 	%r17, %r17, %r5;
	setp.lt.s32 	%p3, %r17, %r11;
	@%p3 bra 	$L__BB0_2;
$L__BB0_3:
	shl.b32 	%r13, %r3, 2;
	mov.u32 	%r14, cache;
	add.s32 	%r8, %r14, %r13;
	st.shared.f32 	[%r8], %f11;
	bar.sync 	0;
	setp.lt.u32 	%p4, %r18, 2;
	@%p4 bra 	$L__BB0_8;
$L__BB0_4:
	mov.u32 	%r9, %r18;
	shr.u32 	%r18, %r9, 1;
	setp.ge.u32 	%p5, %r3, %r18;
	@%p5 bra 	$L__BB0_7;
	ld.shared.f32 	%f8, [%r8];
	shl.b32 	%r15, %r18, 2;
	add.s32 	%r16, %r8, %r15;
	ld.shared.f32 	%f4, [%r16];
	setp.geu.f32 	%p6, %f8, %f4;
	@%p6 bra 	$L__BB0_7;
	st.shared.f32 	[%r8], %f4;
$L__BB0_7:
	bar.sync 	0;
	setp.gt.u32 	%p7, %r9, 3;
	@%p7 bra 	$L__BB0_4;
$L__BB0_8:
	setp.ne.s32 	%p8, %r3, 0;
	@%p8 bra 	$L__BB0_10;
	ld.shared.f32 	%f9, [cache];
	cvta.to.global.u64 	%rd6, %rd3;
	mul.wide.u32 	%rd7, %r2, 4;
	add.s64 	%rd8, %rd6, %rd7;
	st.global.f32 	[%rd8], %f9;
$L__BB0_10:
	ret;

}


// ===== COMPILED SASS (sm_100) =====

	.target	sm_100

	.elftype	@"ET_EXEC"


//--------------------- .note.nv.tkinfo           --------------------------
	.section	.note.nv.tkinfo,"",@"SHT_NOTE"
	.sectionflags	@"SHF_NOTE_NV_TKINFO"
	.tkinfo
        /*0018*/ 	.word	0x00000002
        /*0030*/ 	.string	""
        /*0030*/ 	.string	"ptxas"
        /*0030*/ 	.string	"Cuda compilation tools, release 13.0, V13.0.88"
        /*0030*/ 	.string	"Build cuda_13.0.r13.0/compiler.36424714_0"
        /*0030*/ 	.string	"-arch sm_100 -m 64 "



//--------------------- .note.nv.cuinfo           --------------------------
	.section	.note.nv.cuinfo,"",@"SHT_NOTE"
	.sectionflags	@"SHF_NOTE_NV_CUINFO"
        /*0018*/ 	.short	0x0002
        /*001a*/ 	.short	0x0064
        /*001c*/ 	.short	0x0082
	.zero		2


//--------------------- .nv.info                  --------------------------
	.section	.nv.info,"",@"SHT_CUDA_INFO"
	.align	4


	//----- nvinfo : EIATTR_REGCOUNT
	.align		4
        /*0000*/ 	.byte	0x04, 0x2f
        /*0002*/ 	.short	(.L_1 - .L_0)
	.align		4
.L_0:
        /*0004*/ 	.word	index@(_Z7FindMaxPKfPfi)
        /*0008*/ 	.word	0x0000000e


	//----- nvinfo : EIATTR_FRAME_SIZE
	.align		4
.L_1:
        /*000c*/ 	.byte	0x04, 0x11
        /*000e*/ 	.short	(.L_3 - .L_2)
	.align		4
.L_2:
        /*0010*/ 	.word	index@(_Z7FindMaxPKfPfi)
        /*0014*/ 	.word	0x00000000


	//----- nvinfo : EIATTR_MIN_STACK_SIZE
	.align		4
.L_3:
        /*0018*/ 	.byte	0x04, 0x12
        /*001a*/ 	.short	(.L_5 - .L_4)
	.align		4
.L_4:
        /*001c*/ 	.word	index@(_Z7FindMaxPKfPfi)
        /*0020*/ 	.word	0x00000000
.L_5:


//--------------------- .nv.compat                --------------------------
	.section	.nv.compat,"",@"SHT_CUDA_COMPAT_INFO"
	.align	4
        /*0000*/ 	.byte	0x02, 0x09, 0x00, 0x00, 0x02, 0x02, 0x01, 0x00, 0x02, 0x05, 0x05, 0x00, 0x03, 0x07, 0x01, 0x01
        /*0010*/ 	.byte	0x02, 0x03, 0x00, 0x00, 0x02, 0x06, 0x01, 0x00, 0x04, 0x0b, 0x08, 0x00, 0x09, 0x00, 0x00, 0x00
        /*0020*/ 	.byte	0x00, 0x00, 0x00, 0x00


//--------------------- .nv.info._Z7FindMaxPKfPfi --------------------------
	.section	.nv.info._Z7FindMaxPKfPfi,"",@"SHT_CUDA_INFO"
	.sectionflags	@""
	.align	4


	//----- nvinfo : EIATTR_CUDA_API_VERSION
	.align		4
        /*0000*/ 	.byte	0x04, 0x37
        /*0002*/ 	.short	(.L_7 - .L_6)
.L_6:
        /*0004*/ 	.word	0x00000082


	//----- nvinfo : EIATTR_KPARAM_INFO
	.align		4
.L_7:
        /*0008*/ 	.byte	0x04, 0x17
        /*000a*/ 	.short	(.L_9 - .L_8)
.L_8:
        /*000c*/ 	.word	0x00000000
        /*0010*/ 	.short	0x0002
        /*0012*/ 	.short	0x0010
        /*0014*/ 	.byte	0x00, 0xf0, 0x11, 0x00


	//----- nvinfo : EIATTR_KPARAM_INFO
	.align		4
.L_9:
        /*0018*/ 	.byte	0x04, 0x17
        /*001a*/ 	.short	(.L_11 - .L_10)
.L_10:
        /*001c*/ 	.word	0x00000000
        /*0020*/ 	.short	0x0001
        /*0022*/ 	.short	0x0008
        /*0024*/ 	.byte	0x00, 0xf5, 0x21, 0x00


	//----- nvinfo : EIATTR_KPARAM_INFO
	.align		4
.L_11:
        /*0028*/ 	.byte	0x04, 0x17
        /*002a*/ 	.short	(.L_13 - .L_12)
.L_12:
        /*002c*/ 	.word	0x00000000
        /*0030*/ 	.short	0x0000
        /*0032*/ 	.short	0x0000
        /*0034*/ 	.byte	0x00, 0xf5, 0x21, 0x00


	//----- nvinfo : EIATTR_SPARSE_MMA_MASK
	.align		4
.L_13:
        /*0038*/ 	.byte	0x03, 0x50
        /*003a*/ 	.short	0x0000


	//----- nvinfo : EIATTR_MAXREG_COUNT
	.align		4
        /*003c*/ 	.byte	0x03, 0x1b
        /*003e*/ 	.short	0x00ff


	//----- nvinfo : EIATTR_NUM_BARRIERS
	.align		4
        /*0040*/ 	.byte	0x02, 0x4c
        /*0042*/ 	.byte	0x01
	.zero		1


	//----- nvinfo : EIATTR_MERCURY_ISA_VERSION
	.align		4
        /*0044*/ 	.byte	0x03, 0x5f
        /*0046*/ 	.short	0x0101


	//----- nvinfo : EIATTR_VRC_CTA_INIT_COUNT
	.align		4
        /*0048*/ 	.byte	0x02, 0x4a
	.zero		1
	.zero		1


	//----- nvinfo : EIATTR_EXIT_INSTR_OFFSETS
	.align		4
        /*004c*/ 	.byte	0x04, 0x1c
        /*004e*/ 	.short	(.L_15 - .L_14)


	//   ....[0]....
.L_14:
        /*0050*/ 	.word	0x000002f0


	//   ....[1]....
        /*0054*/ 	.word	0x00000370


	//----- nvinfo : EIATTR_CRS_STACK_SIZE
	.align		4
.L_15:
        /*0058*/ 	.byte	0x04, 0x1e
        /*005a*/ 	.short	(.L_17 - .L_16)
.L_16:
        /*005c*/ 	.word	0x00000000


	//----- nvinfo : EIATTR_CBANK_PARAM_SIZE
	.align		4
.L_17:
        /*0060*/ 	.byte	0x03, 0x19
        /*0062*/ 	.short	0x0014


	//----- nvinfo : EIATTR_PARAM_CBANK
	.align		4
        /*0064*/ 	.byte	0x04, 0x0a
        /*0066*/ 	.short	(.L_19 - .L_18)
	.align		4
.L_18:
        /*0068*/ 	.word	index@(.nv.constant0._Z7FindMaxPKfPfi)
        /*006c*/ 	.short	0x0380
        /*006e*/ 	.short	0x0014


	//----- nvinfo : EIATTR_SW_WAR
	.align		4
.L_19:
        /*0070*/ 	.byte	0x04, 0x36
        /*0072*/ 	.short	(.L_21 - .L_20)
.L_20:
        /*0074*/ 	.word	0x00000008
.L_21:


//--------------------- .nv.callgraph             --------------------------
	.section	.nv.callgraph,"",@"SHT_CUDA_CALLGRAPH"
	.align	4
	.sectionentsize	8
	.align		4
        /*0000*/ 	.word	0x00000000
	.align		4
        /*0004*/ 	.word	0xffffffff
	.align		4
        /*0008*/ 	.word	0x00000000
	.align		4
        /*000c*/ 	.word	0xfffffffe
	.align		4
        /*0010*/ 	.word	0x00000000
	.align		4
        /*0014*/ 	.word	0xfffffffd
	.align		4
        /*0018*/ 	.word	0x00000000
	.align		4
        /*001c*/ 	.word	0xfffffffc


//--------------------- .text._Z7FindMaxPKfPfi    --------------------------
	.section	.text._Z7FindMaxPKfPfi,"ax",@progbits
	.align	128
        .global         _Z7FindMaxPKfPfi
        .type           _Z7FindMaxPKfPfi,@function
        .size           _Z7FindMaxPKfPfi,(.L_x_8 - _Z7FindMaxPKfPfi)
        .other          _Z7FindMaxPKfPfi,@"STO_CUDA_ENTRY STV_DEFAULT"
_Z7FindMaxPKfPfi:
.text._Z7FindMaxPKfPfi:
[----:B------:R-:W-:Y:S01]  /*0000*/  LDC R1, c[0x0][0x37c] ;  /* 0x0000df00ff017b82 */ /* 0x000fe20000000800 */
[----:B------:R-:W0:Y:S01]  /*0010*/  S2R R9, SR_CTAID.X ;  /* 0x0000000000097919 */ /* 0x000e220000002500 */
[----:B------:R-:W1:Y:S01]  /*0020*/  LDCU UR4, c[0x0][0x360] ;  /* 0x00006c00ff0477ac */ /* 0x000e620008000800 */
[----:B------:R-:W-:Y:S01]  /*0030*/  BSSY.RECONVERGENT B0, `(.L_x_0) ;  /* 0x0000014000007945 */ /* 0x000fe20003800200 */
[----:B------:R-:W-:Y:S01]  /*0040*/  IMAD.MOV.U32 R7, RZ, RZ, -0x40000000 ;  /* 0xc0000000ff077424 */ /* 0x000fe200078e00ff */
[----:B------:R-:W0:Y:S01]  /*0050*/  S2R R8, SR_TID.X ;  /* 0x0000000000087919 */ /* 0x000e220000002100 */
[----:B------:R-:W2:Y:S01]  /*0060*/  LDCU UR5, c[0x0][0x390] ;  /* 0x00007200ff0577ac */ /* 0x000ea20008000800 */
[----:B------:R-:W3:Y:S01]  /*0070*/  LDCU.64 UR6, c[0x0][0x358] ;  /* 0x00006b00ff0677ac */ /* 0x000ee20008000a00 */
[----:B-1----:R-:W-:Y:S02]  /*0080*/  IMAD.U32 R6, RZ, RZ, UR4 ;  /* 0x00000004ff067e24 */ /* 0x002fe4000f8e00ff */
[----:B0-----:R-:W-:-:S05]  /*0090*/  IMAD R0, R9, UR4, R8 ;  /* 0x0000000409007c24 */ /* 0x001fca000f8e0208 */
[----:B--2---:R-:W-:-:S13]  /*00a0*/  ISETP.GE.AND P0, PT, R0, UR5, PT ;  /* 0x0000000500007c0c */ /* 0x004fda000bf06270 */
[----:B---3--:R-:W-:Y:S05]  /*00b0*/  @P0 BRA `(.L_x_1) ;  /* 0x00000000002c0947 */ /* 0x008fea0003800000 */
[----:B------:R-:W0:Y:S01]  /*00c0*/  LDC.64 R4, c[0x0][0x380] ;  /* 0x0000e000ff047b82 */ /* 0x000e220000000a00 */
[----:B------:R-:W1:Y:S01]  /*00d0*/  LDCU UR4, c[0x0][0x370] ;  /* 0x00006e00ff0477ac */ /* 0x000e620008000800 */
[----:B------:R-:W-:Y:S02]  /*00e0*/  IMAD.MOV.U32 R7, RZ, RZ, -0x40000000 ;  /* 0xc0000000ff077424 */ /* 0x000fe400078e00ff */
[----:B-1----:R-:W-:-:S07]  /*00f0*/  IMAD R11, R6, UR4, RZ ;  /* 0x00000004060b7c24 */ /* 0x002fce000f8e02ff */
.L_x_2:
[----:B0-----:R-:W-:-:S06]  /*0100*/  IMAD.WIDE R2, R0, 0x4, R4 ;  /* 0x0000000400027825 */ /* 0x001fcc00078e0204 */
[----:B------:R-:W2:Y:S01]  /*0110*/  LDG.E R2, desc[UR6][R2.64] ;  /* 0x0000000602027981 */ /* 0x000ea2000c1e1900 */
[----:B------:R-:W-:-:S05]  /*0120*/  IMAD.IADD R0, R11, 0x1, R0 ;  /* 0x000000010b007824 */ /* 0x000fca00078e0200 */
[----:B------:R-:W-:Y:S02]  /*0130*/  ISETP.GE.AND P1, PT, R0, UR5, PT ;  /* 0x0000000500007c0c */ /* 0x000fe4000bf26270 */
[----:B--2---:R-:W-:-:S04]  /*0140*/  FSETP.GT.AND P0, PT, R2, R7, PT ;  /* 0x000000070200720b */ /* 0x004fc80003f04000 */
[----:B------:R-:W-:-:S07]  /*0150*/  FSEL R7, R2, R7, P0 ;  /* 0x0000000702077208 */ /* 0x000fce0000000000 */
[----:B------:R-:W-:Y:S05]  /*0160*/  @!P1 BRA `(.L_x_2) ;  /* 0xfffffffc00e49947 */ /* 0x000fea000383ffff */
.L_x_1:
[----:B------:R-:W-:Y:S05]  /*0170*/  BSYNC.RECONVERGENT B0 ;  /* 0x0000000000007941 */ /* 0x000fea0003800200 */
.L_x_0:
[----:B------:R-:W0:Y:S01]  /*0180*/  S2UR UR5, SR_CgaCtaId ;  /* 0x00000000000579c3 */ /* 0x000e220000008800 */
[----:B------:R-:W-:Y:S01]  /*0190*/  UMOV UR4, 0x400 ;  /* 0x0000040000047882 */ /* 0x000fe20000000000 */
[----:B------:R-:W-:Y:S01]  /*01a0*/  ISETP.GE.U32.AND P0, PT, R6, 0x2, PT ;  /* 0x000000020600780c */ /* 0x000fe20003f06070 */
[----:B0-----:R-:W-:-:S06]  /*01b0*/  ULEA UR4, UR5, UR4, 0x18 ;  /* 0x0000000405047291 */ /* 0x001fcc000f8ec0ff */
[----:B------:R-:W-:-:S05]  /*01c0*/  LEA R0, R8, UR4, 0x2 ;  /* 0x0000000408007c11 */ /* 0x000fca000f8e10ff */
[----:B------:R0:W-:Y:S01]  /*01d0*/  STS [R0], R7 ;  /* 0x0000000700007388 */ /* 0x0001e20000000800 */
[----:B------:R-:W-:Y:S06]  /*01e0*/  BAR.SYNC.DEFER_BLOCKING 0x0 ;  /* 0x0000000000007b1d */ /* 0x000fec0000010000 */
[----:B------:R-:W-:Y:S05]  /*01f0*/  @!P0 BRA `(.L_x_3) ;  /* 0x0000000000388947 */ /* 0x000fea0003800000 */
.L_x_6:
[--C-:B------:R-:W-:Y:S01]  /*0200*/  IMAD.MOV.U32 R4, RZ, RZ, R6.reuse ;  /* 0x000000ffff047224 */ /* 0x100fe200078e0006 */
[----:B------:R-:W-:Y:S01]  /*0210*/  SHF.R.U32.HI R6, RZ, 0x1, R6 ;  /* 0x00000001ff067819 */ /* 0x000fe20000011606 */
[----:B------:R-:W-:Y:S03]  /*0220*/  BSSY.RECONVERGENT B0, `(.L_x_4) ;  /* 0x0000008000007945 */ /* 0x000fe60003800200 */
[----:B------:R-:W-:-:S13]  /*0230*/  ISETP.GE.U32.AND P0, PT, R8, R6, PT ;  /* 0x000000060800720c */ /* 0x000fda0003f06070 */
[----:B-1----:R-:W-:Y:S05]  /*0240*/  @P0 BRA `(.L_x_5) ;  /* 0x0000000000140947 */ /* 0x002fea0003800000 */
[----:B------:R-:W-:Y:S01]  /*0250*/  IMAD R3, R6, 0x4, R0 ;  /* 0x0000000406037824 */ /* 0x000fe200078e0200 */
[----:B------:R-:W-:Y:S05]  /*0260*/  LDS R2, [R0] ;  /* 0x0000000000027984 */ /* 0x000fea0000000800 */
[----:B------:R-:W1:Y:S02]  /*0270*/  LDS R3, [R3] ;  /* 0x0000000003037984 */ /* 0x000e640000000800 */
[----:B-1----:R-:W-:-:S13]  /*0280*/  FSETP.GEU.AND P0, PT, R2, R3, PT ;  /* 0x000000030200720b */ /* 0x002fda0003f0e000 */
[----:B------:R1:W-:Y:S02]  /*0290*/  @!P0 STS [R0], R3 ;  /* 0x0000000300008388 */ /* 0x0003e40000000800 */
.L_x_5:
[----:B------:R-:W-:Y:S05]  /*02a0*/  BSYNC.RECONVERGENT B0 ;  /* 0x0000000000007941 */ /* 0x000fea0003800200 */
.L_x_4:
[----:B------:R-:W-:Y:S01]  /*02b0*/  BAR.SYNC.DEFER_BLOCKING 0x0 ;  /* 0x0000000000007b1d */ /* 0x000fe20000010000 */
[----:B------:R-:W-:-:S13]  /*02c0*/  ISETP.GT.U32.AND P0, PT, R4, 0x3, PT ;  /* 0x000000030400780c */ /* 0x000fda0003f04070 */
[----:B------:R-:W-:Y:S05]  /*02d0*/  @P0 BRA `(.L_x_6) ;  /* 0xfffffffc00c80947 */ /* 0x000fea000383ffff */
.L_x_3:
[----:B------:R-:W-:-:S13]  /*02e0*/  ISETP.NE.AND P0, PT, R8, RZ, PT ;  /* 0x000000ff0800720c */ /* 0x000fda0003f05270 */
[----:B------:R-:W-:Y:S05]  /*02f0*/  @P0 EXIT ;  /* 0x000000000000094d */ /* 0x000fea0003800000 */
[----:B------:R-:W2:Y:S01]  /*0300*/  S2UR UR5, SR_CgaCtaId ;  /* 0x00000000000579c3 */ /* 0x000ea20000008800 */
[----:B------:R-:W-:-:S07]  /*0310*/  UMOV UR4, 0x400 ;  /* 0x0000040000047882 */ /* 0x000fce0000000000 */
[----:B-1----:R-:W1:Y:S01]  /*0320*/  LDC.64 R2, c[0x0][0x388] ;  /* 0x0000e200ff027b82 */ /* 0x002e620000000a00 */
[----:B--2---:R-:W-:Y:S01]  /*0330*/  ULEA UR4, UR5, UR4, 0x18 ;  /* 0x0000000405047291 */ /* 0x004fe2000f8ec0ff */
[----:B-1----:R-:W-:-:S08]  /*0340*/  IMAD.WIDE.U32 R2, R9, 0x4, R2 ;  /* 0x0000000409027825 */ /* 0x002fd000078e0002 */
[----:B------:R-:W1:Y:S04]  /*0350*/  LDS R5, [UR4] ;  /* 0x00000004ff057984 */ /* 0x000e680008000800 */
[----:B-1----:R-:W-:Y:S01]  /*0360*/  STG.E desc[UR6][R2.64], R5 ;  /* 0x0000000502007986 */ /* 0x002fe2000c101906 */
[----:B------:R-:W-:Y:S05]  /*0370*/  EXIT ;  /* 0x000000000000794d */ /* 0x000fea0003800000 */
.L_x_7:
[----:B------:R-:W-:-:S00]  /*0380*/  BRA `(.L_x_7) ;  /* 0xfffffffc00fc7947 */ /* 0x000fc0000383ffff */
[----:B------:R-:W-:-:S00]  /*0390*/  NOP ;  /* 0x0000000000007918 */ /* 0x000fc00000000000 */
        /* <DEDUP_REMOVED lines=14> */
.L_x_8:


//--------------------- .nv.shared._Z7FindMaxPKfPfi --------------------------
	.section	.nv.shared._Z7FindMaxPKfPfi,"aw",@nobits
	.sectionflags	@""
	.align	16
	.zero		1024


//--------------------- .nv.shared.reserved.0     --------------------------
	.section	.nv.shared.reserved.0,"aw",@nobits
	.weak		__nv_reservedSMEM_offset_0_alias
	.size		__nv_reservedSMEM_offset_0_alias, 0, 64
	.other		__nv_reservedSMEM_offset_0_alias,@"STO_CUDA_RESERVED_SHARED STV_DEFAULT"
__nv_reservedSMEM_offset_0_alias:
	.zero		0
	.zero		64


//--------------------- .nv.constant0._Z7FindMaxPKfPfi --------------------------
	.section	.nv.constant0._Z7FindMaxPKfPfi,"a",@progbits
	.sectionflags	@""
	.align	4
.nv.constant0._Z7FindMaxPKfPfi:
	.zero		916


//--------------------- SYMBOLS --------------------------

	.type		.nv.reservedSmem.offset0,@object
	.size		.nv.reservedSmem.offset0,0x4
	.type		.nv.reservedSmem.cap,@object
	.size		.nv.reservedSmem.cap,0x4
